//
// Generated by NVIDIA NVVM Compiler
//
// Compiler Build ID: CL-36424714
// Cuda compilation tools, release 13.0, V13.0.88
// Based on NVVM 20.0.0
//

.version 9.0
.target sm_100
.address_size 64

	// .globl	_Z7computefiffffffffff
.extern .func  (.param .b32 func_retval0) vprintf
(
	.param .b64 vprintf_param_0,
	.param .b64 vprintf_param_1
)
;
.global .align 1 .b8 $str[7] = {37, 46, 49, 55, 103, 10};

.visible .entry _Z7computefiffffffffff(
	.param .f32 _Z7computefiffffffffff_param_0,
	.param .u32 _Z7computefiffffffffff_param_1,
	.param .f32 _Z7computefiffffffffff_param_2,
	.param .f32 _Z7computefiffffffffff_param_3,
	.param .f32 _Z7computefiffffffffff_param_4,
	.param .f32 _Z7computefiffffffffff_param_5,
	.param .f32 _Z7computefiffffffffff_param_6,
	.param .f32 _Z7computefiffffffffff_param_7,
	.param .f32 _Z7computefiffffffffff_param_8,
	.param .f32 _Z7computefiffffffffff_param_9,
	.param .f32 _Z7computefiffffffffff_param_10,
	.param .f32 _Z7computefiffffffffff_param_11
)
{
	.local .align 8 .b8 	__local_depot0[8];
	.reg .b64 	%SP;
	.reg .b64 	%SPL;
	.reg .pred 	%p<4>;
	.reg .b32 	%r<4>;
	.reg .b32 	%f<43>;
	.reg .b64 	%rd<5>;
	.reg .b64 	%fd<2>;

	mov.u64 	%SPL, __local_depot0;
	cvta.local.u64 	%SP, %SPL;
	ld.param.f32 	%f42, [_Z7computefiffffffffff_param_0];
	ld.param.u32 	%r1, [_Z7computefiffffffffff_param_1];
	ld.param.f32 	%f4, [_Z7computefiffffffffff_param_4];
	ld.param.f32 	%f5, [_Z7computefiffffffffff_param_5];
	ld.param.f32 	%f6, [_Z7computefiffffffffff_param_6];
	ld.param.f32 	%f7, [_Z7computefiffffffffff_param_7];
	ld.param.f32 	%f8, [_Z7computefiffffffffff_param_8];
	ld.param.f32 	%f9, [_Z7computefiffffffffff_param_9];
	ld.param.f32 	%f10, [_Z7computefiffffffffff_param_10];
	ld.param.f32 	%f11, [_Z7computefiffffffffff_param_11];
	setp.lt.s32 	%p1, %r1, 1;
	@%p1 bra 	$L__BB0_2;
	div.rn.f32 	%f12, %f4, 0f2BA5F18E;
	add.f32 	%f13, %f12, %f5;
	fma.rn.f32 	%f14, %f7, %f8, %f9;
	add.f32 	%f15, %f14, 0f80000061;
	sub.f32 	%f16, %f6, %f15;
	mov.f32 	%f17, 0f824FB1DB;
	div.rn.f32 	%f18, %f17, %f16;
	add.f32 	%f19, %f10, %f11;
	abs.f32 	%f20, %f19;
	setp.gt.f32 	%p2, %f20, 0f3F800000;
	rcp.approx.ftz.f32 	%f21, %f20;
	selp.f32 	%f22, %f21, %f20, %p2;
	mul.f32 	%f23, %f22, %f22;
	fma.rn.f32 	%f24, %f23, 0f3B2090AA, 0fBC6BE14F;
	fma.rn.f32 	%f25, %f24, %f23, 0f3D23397E;
	fma.rn.f32 	%f26, %f25, %f23, 0fBD948A7A;
	fma.rn.f32 	%f27, %f26, %f23, 0f3DD76B21;
	fma.rn.f32 	%f28, %f27, %f23, 0fBE111E88;
	fma.rn.f32 	%f29, %f28, %f23, 0f3E4CAF60;
	fma.rn.f32 	%f30, %f29, %f23, 0fBEAAAA27;
	mul.f32 	%f31, %f23, %f30;
	fma.rn.f32 	%f32, %f31, %f22, %f22;
	neg.f32 	%f33, %f32;
	fma.rn.f32 	%f34, 0f3F6EE581, 0f3FD774EB, %f33;
	selp.f32 	%f35, %f34, %f32, %p2;
	setp.num.f32 	%p3, %f20, %f20;
	copysign.f32 	%f36, %f19, %f35;
	selp.f32 	%f37, %f36, %f35, %p3;
	add.f32 	%f38, %f37, 0f05BC817C;
	mov.f32 	%f39, 0f3256140F;
	div.rn.f32 	%f40, %f39, %f38;
	div.rn.f32 	%f41, %f18, %f40;
	add.f32 	%f42, %f13, %f41;
$L__BB0_2:
	add.u64 	%rd1, %SP, 0;
	add.u64 	%rd2, %SPL, 0;
	cvt.f64.f32 	%fd1, %f42;
	st.local.f64 	[%rd2], %fd1;
	mov.u64 	%rd3, $str;
	cvta.global.u64 	%rd4, %rd3;
	{ // callseq 0, 0
	.param .b64 param0;
	st.param.b64 	[param0], %rd4;
	.param .b64 param1;
	st.param.b64 	[param1], %rd1;
	.param .b32 retval0;
	call.uni (retval0), 
	vprintf, 
	(
	param0, 
	param1
	);
	ld.param.b32 	%r2, [retval0];
	} // callseq 0
	ret;

}


// ===== COMPILED SASS (sm_100) =====

	.target	sm_100

	.elftype	@"ET_EXEC"


//--------------------- .note.nv.tkinfo           --------------------------
	.section	.note.nv.tkinfo,"",@"SHT_NOTE"
	.sectionflags	@"SHF_NOTE_NV_TKINFO"
	.tkinfo
        /*0018*/ 	.word	0x00000002
        /*0030*/ 	.string	""
        /*0030*/ 	.string	"ptxas"
        /*0030*/ 	.string	"Cuda compilation tools, release 13.0, V13.0.88"
        /*0030*/ 	.string	"Build cuda_13.0.r13.0/compiler.36424714_0"
        /*0030*/ 	.string	"-arch sm_100 -m 64 "



//--------------------- .note.nv.cuinfo           --------------------------
	.section	.note.nv.cuinfo,"",@"SHT_NOTE"
	.sectionflags	@"SHF_NOTE_NV_CUINFO"
        /*0018*/ 	.short	0x0002
        /*001a*/ 	.short	0x0064
        /*001c*/ 	.short	0x0082
	.zero		2


//--------------------- .nv.info                  --------------------------
	.section	.nv.info,"",@"SHT_CUDA_INFO"
	.align	4


	//----- nvinfo : EIATTR_REGCOUNT
	.align		4
        /*0000*/ 	.byte	0x04, 0x2f
        /*0002*/ 	.short	(.L_2 - .L_1)
	.align		4
.L_1:
        /*0004*/ 	.word	index@(_Z7computefiffffffffff)
        /*0008*/ 	.word	0x00000018


	//----- nvinfo : EIATTR_FRAME_SIZE
	.align		4
.L_2:
        /*000c*/ 	.byte	0x04, 0x11
        /*000e*/ 	.short	(.L_4 - .L_3)
	.align		4
.L_3:
        /*0010*/ 	.word	index@($__internal_0_$__cuda_sm3x_div_rn_noftz_f32_slowpath)
        /*0014*/ 	.word	0x00000008


	//----- nvinfo : EIATTR_FRAME_SIZE
	.align		4
.L_4:
        /*0018*/ 	.byte	0x04, 0x11
        /*001a*/ 	.short	(.L_6 - .L_5)
	.align		4
.L_5:
        /*001c*/ 	.word	index@(_Z7computefiffffffffff)
        /*0020*/ 	.word	0x00000008


	//----- nvinfo : EIATTR_MIN_STACK_SIZE
	.align		4
.L_6:
        /*0024*/ 	.byte	0x04, 0x12
        /*0026*/ 	.short	(.L_8 - .L_7)
	.align		4
.L_7:
        /*0028*/ 	.word	index@(_Z7computefiffffffffff)
        /*002c*/ 	.word	0x00000008
.L_8:


//--------------------- .nv.compat                --------------------------
	.section	.nv.compat,"",@"SHT_CUDA_COMPAT_INFO"
	.align	4
        /*0000*/ 	.byte	0x02, 0x09, 0x00, 0x00, 0x02, 0x02, 0x01, 0x00, 0x02, 0x05, 0x05, 0x00, 0x03, 0x07, 0x01, 0x01
        /*0010*/ 	.byte	0x02, 0x03, 0x00, 0x00, 0x02, 0x06, 0x01, 0x00, 0x04, 0x0b, 0x08, 0x00, 0x01, 0x00, 0x00, 0x00
        /*0020*/ 	.byte	0x00, 0x00, 0x00, 0x00


//--------------------- .nv.info._Z7computefiffffffffff --------------------------
	.section	.nv.info._Z7computefiffffffffff,"",@"SHT_CUDA_INFO"
	.sectionflags	@""
	.align	4


	//----- nvinfo : EIATTR_CUDA_API_VERSION
	.align		4
        /*0000*/ 	.byte	0x04, 0x37
        /*0002*/ 	.short	(.L_10 - .L_9)
.L_9:
        /*0004*/ 	.word	0x00000082


	//----- nvinfo : EIATTR_KPARAM_INFO
	.align		4
.L_10:
        /*0008*/ 	.byte	0x04, 0x17
        /*000a*/ 	.short	(.L_12 - .L_11)
.L_11:
        /*000c*/ 	.word	0x00000000
        /*0010*/ 	.short	0x000b
        /*0012*/ 	.short	0x002c
        /*0014*/ 	.byte	0x00, 0xf0, 0x11, 0x00


	//----- nvinfo : EIATTR_KPARAM_INFO
	.align		4
.L_12:
        /*0018*/ 	.byte	0x04, 0x17
        /*001a*/ 	.short	(.L_14 - .L_13)
.L_13:
        /*001c*/ 	.word	0x00000000
        /*0020*/ 	.short	0x000a
        /*0022*/ 	.short	0x0028
        /*0024*/ 	.byte	0x00, 0xf0, 0x11, 0x00


	//----- nvinfo : EIATTR_KPARAM_INFO
	.align		4
.L_14:
        /*0028*/ 	.byte	0x04, 0x17
        /*002a*/ 	.short	(.L_16 - .L_15)
.L_15:
        /*002c*/ 	.word	0x00000000
        /*0030*/ 	.short	0x0009
        /*0032*/ 	.short	0x0024
        /*0034*/ 	.byte	0x00, 0xf0, 0x11, 0x00


	//----- nvinfo : EIATTR_KPARAM_INFO
	.align		4
.L_16:
        /*0038*/ 	.byte	0x04, 0x17
        /*003a*/ 	.short	(.L_18 - .L_17)
.L_17:
        /*003c*/ 	.word	0x00000000
        /*0040*/ 	.short	0x0008
        /*0042*/ 	.short	0x0020
        /*0044*/ 	.byte	0x00, 0xf0, 0x11, 0x00


	//----- nvinfo : EIATTR_KPARAM_INFO
	.align		4
.L_18:
        /*0048*/ 	.byte	0x04, 0x17
        /*004a*/ 	.short	(.L_20 - .L_19)
.L_19:
        /*004c*/ 	.word	0x00000000
        /*0050*/ 	.short	0x0007
        /*0052*/ 	.short	0x001c
        /*0054*/ 	.byte	0x00, 0xf0, 0x11, 0x00


	//----- nvinfo : EIATTR_KPARAM_INFO
	.align		4
.L_20:
        /*0058*/ 	.byte	0x04, 0x17
        /*005a*/ 	.short	(.L_22 - .L_21)
.L_21:
        /*005c*/ 	.word	0x00000000
        /*0060*/ 	.short	0x0006
        /*0062*/ 	.short	0x0018
        /*0064*/ 	.byte	0x00, 0xf0, 0x11, 0x00


	//----- nvinfo : EIATTR_KPARAM_INFO
	.align		4
.L_22:
        /*0068*/ 	.byte	0x04, 0x17
        /*006a*/ 	.short	(.L_24 - .L_23)
.L_23:
        /*006c*/ 	.word	0x00000000
        /*0070*/ 	.short	0x0005
        /*0072*/ 	.short	0x0014
        /*0074*/ 	.byte	0x00, 0xf0, 0x11, 0x00


	//----- nvinfo : EIATTR_KPARAM_INFO
	.align		4
.L_24:
        /*0078*/ 	.byte	0x04, 0x17
        /*007a*/ 	.short	(.L_26 - .L_25)
.L_25:
        /*007c*/ 	.word	0x00000000
        /*0080*/ 	.short	0x0004
        /*0082*/ 	.short	0x0010
        /*0084*/ 	.byte	0x00, 0xf0, 0x11, 0x00


	//----- nvinfo : EIATTR_KPARAM_INFO
	.align		4
.L_26:
        /*0088*/ 	.byte	0x04, 0x17
        /*008a*/ 	.short	(.L_28 - .L_27)
.L_27:
        /*008c*/ 	.word	0x00000000
        /*0090*/ 	.short	0x0003
        /*0092*/ 	.short	0x000c
        /*0094*/ 	.byte	0x00, 0xf0, 0x11, 0x00


	//----- nvinfo : EIATTR_KPARAM_INFO
	.align		4
.L_28:
        /*0098*/ 	.byte	0x04, 0x17
        /*009a*/ 	.short	(.L_30 - .L_29)
.L_29:
        /*009c*/ 	.word	0x00000000
        /*00a0*/ 	.short	0x0002
        /*00a2*/ 	.short	0x0008
        /*00a4*/ 	.byte	0x00, 0xf0, 0x11, 0x00


	//----- nvinfo : EIATTR_KPARAM_INFO
	.align		4
.L_30:
        /*00a8*/ 	.byte	0x04, 0x17
        /*00aa*/ 	.short	(.L_32 - .L_31)
.L_31:
        /*00ac*/ 	.word	0x00000000
        /*00b0*/ 	.short	0x0001
        /*00b2*/ 	.short	0x0004
        /*00b4*/ 	.byte	0x00, 0xf0, 0x11, 0x00


	//----- nvinfo : EIATTR_KPARAM_INFO
	.align		4
.L_32:
        /*00b8*/ 	.byte	0x04, 0x17
        /*00ba*/ 	.short	(.L_34 - .L_33)
.L_33:
        /*00bc*/ 	.word	0x00000000
        /*00c0*/ 	.short	0x0000
        /*00c2*/ 	.short	0x0000
        /*00c4*/ 	.byte	0x00, 0xf0, 0x11, 0x00


	//----- nvinfo : EIATTR_SPARSE_MMA_MASK
	.align		4
.L_34:
        /*00c8*/ 	.byte	0x03, 0x50
        /*00ca*/ 	.short	0x0000


	//----- nvinfo : EIATTR_MAXREG_COUNT
	.align		4
        /*00cc*/ 	.byte	0x03, 0x1b
        /*00ce*/ 	.short	0x00ff


	//----- nvinfo : EIATTR_EXTERNS
	.align		4
        /*00d0*/ 	.byte	0x04, 0x0f
        /*00d2*/ 	.short	(.L_36 - .L_35)


	//   ....[0]....
	.align		4
.L_35:
        /*00d4*/ 	.word	index@(vprintf)


	//----- nvinfo : EIATTR_MERCURY_ISA_VERSION
	.align		4
.L_36:
        /*00d8*/ 	.byte	0x03, 0x5f
        /*00da*/ 	.short	0x0101


	//----- nvinfo : EIATTR_VRC_CTA_INIT_COUNT
	.align		4
        /*00dc*/ 	.byte	0x02, 0x4a
	.zero		1
	.zero		1


	//----- nvinfo : EIATTR_SYSCALL_OFFSETS
	.align		4
        /*00e0*/ 	.byte	0x04, 0x46
        /*00e2*/ 	.short	(.L_38 - .L_37)


	//   ....[0]....
.L_37:
        /*00e4*/ 	.word	0x00000690


	//----- nvinfo : EIATTR_EXIT_INSTR_OFFSETS
	.align		4
.L_38:
        /*00e8*/ 	.byte	0x04, 0x1c
        /*00ea*/ 	.short	(.L_40 - .L_39)


	//   ....[0]....
.L_39:
        /*00ec*/ 	.word	0x000006a0


	//----- nvinfo : EIATTR_CRS_STACK_SIZE
	.align		4
.L_40:
        /*00f0*/ 	.byte	0x04, 0x1e
        /*00f2*/ 	.short	(.L_42 - .L_41)
.L_41:
        /*00f4*/ 	.word	0x00000000


	//----- nvinfo : EIATTR_CBANK_PARAM_SIZE
	.align		4
.L_42:
        /*00f8*/ 	.byte	0x03, 0x19
        /*00fa*/ 	.short	0x0030


	//----- nvinfo : EIATTR_PARAM_CBANK
	.align		4
        /*00fc*/ 	.byte	0x04, 0x0a
        /*00fe*/ 	.short	(.L_44 - .L_43)
	.align		4
.L_43:
        /*0100*/ 	.word	index@(.nv.constant0._Z7computefiffffffffff)
        /*0104*/ 	.short	0x0380
        /*0106*/ 	.short	0x0030


	//----- nvinfo : EIATTR_SW_WAR
	.align		4
.L_44:
        /*0108*/ 	.byte	0x04, 0x36
        /*010a*/ 	.short	(.L_46 - .L_45)
.L_45:
        /*010c*/ 	.word	0x00000008
.L_46:


//--------------------- .nv.callgraph             --------------------------
	.section	.nv.callgraph,"",@"SHT_CUDA_CALLGRAPH"
	.align	4
	.sectionentsize	8
	.align		4
        /*0000*/ 	.word	0x00000000
	.align		4
        /*0004*/ 	.word	0xffffffff
	.align		4
        /*0008*/ 	.word	index@(_Z7computefiffffffffff)
	.align		4
        /*000c*/ 	.word	index@(vprintf)
	.align		4
        /*0010*/ 	.word	0x00000000
	.align		4
        /*0014*/ 	.word	0xfffffffe
	.align		4
        /*0018*/ 	.word	0x00000000
	.align		4
        /*001c*/ 	.word	0xfffffffd
	.align		4
        /*0020*/ 	.word	0x00000000
	.align		4
        /*0024*/ 	.word	0xfffffffc


//--------------------- .nv.constant4             --------------------------
	.section	.nv.constant4,"a",@progbits
	.align	8
	.align		8
.nv.constant4:
        /*0000*/ 	.dword	vprintf
	.align		8
        /*0008*/ 	.dword	$str


//--------------------- .text._Z7computefiffffffffff --------------------------
	.section	.text._Z7computefiffffffffff,"ax",@progbits
	.align	128
        .global         _Z7computefiffffffffff
        .type           _Z7computefiffffffffff,@function
        .size           _Z7computefiffffffffff,(.L_x_15 - _Z7computefiffffffffff)
        .other          _Z7computefiffffffffff,@"STO_CUDA_ENTRY STV_DEFAULT"
_Z7computefiffffffffff:
.text._Z7computefiffffffffff:
[----:B------:R-:W0:Y:S01]  /*0000*/  LDC R1, c[0x0][0x37c] ;  /* 0x0000df00ff017b82 */ /* 0x000e220000000800 */
[----:B------:R-:W1:Y:S01]  /*0010*/  LDCU UR6, c[0x0][0x384] ;  /* 0x00007080ff0677ac */ /* 0x000e620008000800 */
[----:B0-----:R-:W-:Y:S01]  /*0020*/  VIADD R1, R1, 0xfffffff8 ;  /* 0xfffffff801017836 */ /* 0x001fe20000000000 */
[----:B------:R-:W0:Y:S01]  /*0030*/  LDCU UR4, c[0x0][0x2f8] ;  /* 0x00005f00ff0477ac */ /* 0x000e220008000800 */
[----:B------:R-:W2:Y:S01]  /*0040*/  LDCU UR7, c[0x0][0x380] ;  /* 0x00007000ff0777ac */ /* 0x000ea20008000800 */
[----:B------:R-:W3:Y:S01]  /*0050*/  LDCU UR5, c[0x0][0x2fc] ;  /* 0x00005f80ff0577ac */ /* 0x000ee20008000800 */
[----:B-1----:R-:W-:Y:S01]  /*0060*/  UISETP.GE.AND UP0, UPT, UR6, 0x1, UPT ;  /* 0x000000010600788c */ /* 0x002fe2000bf06270 */
[----:B0-----:R-:W-:Y:S01]  /*0070*/  IADD3 R6, P0, PT, R1, UR4, RZ ;  /* 0x0000000401067c10 */ /* 0x001fe2000ff1e0ff */
[----:B--2---:R-:W-:-:S03]  /*0080*/  IMAD.U32 R0, RZ, RZ, UR7 ;  /* 0x00000007ff007e24 */ /* 0x004fc6000f8e00ff */
[----:B---3--:R-:W-:-:S04]  /*0090*/  IADD3.X R7, PT, PT, RZ, UR5, RZ, P0, !PT ;  /* 0x00000005ff077c10 */ /* 0x008fc800087fe4ff */
[----:B------:R-:W-:Y:S05]  /*00a0*/  BRA.U !UP0, `(.L_x_0) ;  /* 0x0000000508587547 */ /* 0x000fea000b800000 */
[----:B------:R-:W0:Y:S01]  /*00b0*/  LDC R4, c[0x0][0x390] ;  /* 0x0000e400ff047b82 */ /* 0x000e220000000800 */
[----:B------:R-:W-:Y:S02]  /*00c0*/  IMAD.MOV.U32 R3, RZ, RZ, 0x534576f7 ;  /* 0x534576f7ff037424 */ /* 0x000fe400078e00ff */
[----:B------:R-:W-:-:S04]  /*00d0*/  IMAD.MOV.U32 R0, RZ, RZ, 0x2ba5f18e ;  /* 0x2ba5f18eff007424 */ /* 0x000fc800078e00ff */
[----:B------:R-:W-:-:S04]  /*00e0*/  FFMA R0, R3, -R0, 1 ;  /* 0x3f80000003007423 */ /* 0x000fc80000000800 */
[----:B------:R-:W-:Y:S01]  /*00f0*/  FFMA R0, R0, R3, 8.48104456192000000000e+11 ;  /* 0x534576f700007423 */ /* 0x000fe20000000003 */
[----:B0-----:R-:W0:Y:S03]  /*0100*/  FCHK P0, R4, 1.179100003398381169e-12 ;  /* 0x2ba5f18e04007902 */ /* 0x001e260000000000 */
[----:B------:R-:W-:-:S04]  /*0110*/  FFMA R3, R0, R4, RZ ;  /* 0x0000000400037223 */ /* 0x000fc800000000ff */
[----:B------:R-:W-:-:S04]  /*0120*/  FFMA R2, R3, -1.179100003398381169e-12, R4 ;  /* 0xaba5f18e03027823 */ /* 0x000fc80000000004 */
[----:B------:R-:W-:Y:S01]  /*0130*/  FFMA R2, R0, R2, R3 ;  /* 0x0000000200027223 */ /* 0x000fe20000000003 */
[----:B0-----:R-:W-:Y:S06]  /*0140*/  @!P0 BRA `(.L_x_1) ;  /* 0x0000000000148947 */ /* 0x001fec0003800000 */
[----:B------:R-:W0:Y:S01]  /*0150*/  LDC R0, c[0x0][0x390] ;  /* 0x0000e400ff007b82 */ /* 0x000e220000000800 */
[----:B------:R-:W-:Y:S01]  /*0160*/  HFMA2 R3, -RZ, RZ, 0.059722900390625, -11376 ;  /* 0x2ba5f18eff037431 */ /* 0x000fe200000001ff */
[----:B------:R-:W-:-:S07]  /*0170*/  MOV R4, 0x190 ;  /* 0x0000019000047802 */ /* 0x000fce0000000f00 */
[----:B0-----:R-:W-:Y:S05]  /*0180*/  CALL.REL.NOINC `($__internal_0_$__cuda_sm3x_div_rn_noftz_f32_slowpath) ;  /* 0x0000000400487944 */ /* 0x001fea0003c00000 */
[----:B------:R-:W-:-:S07]  /*0190*/  IMAD.MOV.U32 R2, RZ, RZ, R0 ;  /* 0x000000ffff027224 */ /* 0x000fce00078e0000 */
.L_x_1:
[----:B------:R-:W0:Y:S01]  /*01a0*/  LDC.64 R4, c[0x0][0x3a0] ;  /* 0x0000e800ff047b82 */ /* 0x000e220000000a00 */
[----:B------:R-:W0:Y:S02]  /*01b0*/  LDCU.64 UR4, c[0x0][0x398] ;  /* 0x00007300ff0477ac */ /* 0x000e240008000a00 */
[----:B0-----:R-:W-:Y:S01]  /*01c0*/  FFMA R0, R4, UR5, R5 ;  /* 0x0000000504007c23 */ /* 0x001fe20008000005 */
[----:B------:R-:W-:Y:S02]  /*01d0*/  UMOV UR5, 0x24fb1db ;  /* 0x024fb1db00057882 */ /* 0x000fe40000000000 */
[----:B------:R-:W-:Y:S02]  /*01e0*/  IMAD.U32 R8, RZ, RZ, UR5 ;  /* 0x00000005ff087e24 */ /* 0x000fe4000f8e00ff */
[----:B------:R-:W-:-:S04]  /*01f0*/  FADD R0, R0, -1.3592595103950725588e-43 ;  /* 0x8000006100007421 */ /* 0x000fc80000000000 */
[----:B------:R-:W-:Y:S01]  /*0200*/  FADD R3, -R0, UR4 ;  /* 0x0000000400037e21 */ /* 0x000fe20008000100 */
[----:B------:R-:W0:Y:S03]  /*0210*/  LDCU UR4, c[0x0][0x394] ;  /* 0x00007280ff0477ac */ /* 0x000e260008000800 */
[----:B------:R-:W1:Y:S08]  /*0220*/  MUFU.RCP R0, R3 ;  /* 0x0000000300007308 */ /* 0x000e700000001000 */
[----:B------:R-:W2:Y:S01]  /*0230*/  FCHK P0, -R8, R3 ;  /* 0x0000000308007302 */ /* 0x000ea20000000100 */
[----:B0-----:R-:W-:Y:S01]  /*0240*/  FADD R2, R2, UR4 ;  /* 0x0000000402027e21 */ /* 0x001fe20008000000 */
[----:B-1----:R-:W-:-:S04]  /*0250*/  FFMA R5, -R3, R0, 1 ;  /* 0x3f80000003057423 */ /* 0x002fc80000000100 */
[----:B------:R-:W-:-:S04]  /*0260*/  FFMA R0, R0, R5, R0 ;  /* 0x0000000500007223 */ /* 0x000fc80000000000 */
[----:B------:R-:W-:-:S04]  /*0270*/  FFMA R5, R0, -1.5259000180066683231e-37, RZ ;  /* 0x824fb1db00057823 */ /* 0x000fc800000000ff */
[----:B------:R-:W-:-:S04]  /*0280*/  FFMA R4, -R3, R5, -1.5259000180066683231e-37 ;  /* 0x824fb1db03047423 */ /* 0x000fc80000000105 */
[----:B------:R-:W-:Y:S01]  /*0290*/  FFMA R5, R0, R4, R5 ;  /* 0x0000000400057223 */ /* 0x000fe20000000005 */
[----:B--2---:R-:W-:Y:S06]  /*02a0*/  @!P0 BRA `(.L_x_2) ;  /* 0x0000000000108947 */ /* 0x004fec0003800000 */
[----:B------:R-:W-:Y:S01]  /*02b0*/  HFMA2 R0, -RZ, RZ, -3.5226345062255859375e-05, -0.1829833984375 ;  /* 0x824fb1dbff007431 */ /* 0x000fe200000001ff */
[----:B------:R-:W-:-:S07]  /*02c0*/  MOV R4, 0x2e0 ;  /* 0x000002e000047802 */ /* 0x000fce0000000f00 */
[----:B------:R-:W-:Y:S05]  /*02d0*/  CALL.REL.NOINC `($__internal_0_$__cuda_sm3x_div_rn_noftz_f32_slowpath) ;  /* 0x0000000000f47944 */ /* 0x000fea0003c00000 */
[----:B------:R-:W-:-:S07]  /*02e0*/  IMAD.MOV.U32 R5, RZ, RZ, R0 ;  /* 0x000000ffff057224 */ /* 0x000fce00078e0000 */
.L_x_2:
[----:B------:R-:W0:Y:S01]  /*02f0*/  LDC.64 R8, c[0x0][0x3a8] ;  /* 0x0000ea00ff087b82 */ /* 0x000e220000000a00 */
[----:B------:R-:W-:Y:S01]  /*0300*/  UMOV UR4, 0x3256140f ;  /* 0x3256140f00047882 */ /* 0x000fe20000000000 */
[----:B0-----:R-:W-:Y:S01]  /*0310*/  FADD R0, R8, R9 ;  /* 0x0000000908007221 */ /* 0x001fe20000000000 */
[----:B------:R-:W-:Y:S01]  /*0320*/  IMAD.MOV.U32 R9, RZ, RZ, 0x3b2090aa ;  /* 0x3b2090aaff097424 */ /* 0x000fe200078e00ff */
[----:B------:R-:W-:Y:S02]  /*0330*/  MOV R8, 0x3f6ee581 ;  /* 0x3f6ee58100087802 */ /* 0x000fe40000000f00 */
[----:B------:R-:W0:Y:S01]  /*0340*/  MUFU.RCP R3, |R0| ;  /* 0x4000000000037308 */ /* 0x000e220000001000 */
[----:B------:R-:W-:-:S04]  /*0350*/  FSETP.GT.AND P0, PT, |R0|, 1, PT ;  /* 0x3f8000000000780b */ /* 0x000fc80003f04200 */
[----:B0-----:R-:W-:-:S05]  /*0360*/  FSEL R3, R3, |R0|, P0 ;  /* 0x4000000003037208 */ /* 0x001fca0000000000 */
[----:B------:R-:W-:-:S04]  /*0370*/  FMUL R4, R3, R3 ;  /* 0x0000000303047220 */ /* 0x000fc80000400000 */
[----:B------:R-:W-:-:S04]  /*0380*/  FFMA R9, R4, R9, -0.014396979473531246185 ;  /* 0xbc6be14f04097423 */ /* 0x000fc80000000009 */
[----:B------:R-:W-:-:S04]  /*0390*/  FFMA R9, R4, R9, 0.039849750697612762451 ;  /* 0x3d23397e04097423 */ /* 0x000fc80000000009 */
[----:B------:R-:W-:-:S04]  /*03a0*/  FFMA R9, R4, R9, -0.072529748082160949707 ;  /* 0xbd948a7a04097423 */ /* 0x000fc80000000009 */
[----:B------:R-:W-:-:S04]  /*03b0*/  FFMA R9, R4, R9, 0.10518480092287063599 ;  /* 0x3dd76b2104097423 */ /* 0x000fc80000000009 */
[----:B------:R-:W-:-:S04]  /*03c0*/  FFMA R9, R4, R9, -0.14171802997589111328 ;  /* 0xbe111e8804097423 */ /* 0x000fc80000000009 */
[----:B------:R-:W-:-:S04]  /*03d0*/  FFMA R9, R4, R9, 0.19988775253295898438 ;  /* 0x3e4caf6004097423 */ /* 0x000fc80000000009 */
[----:B------:R-:W-:-:S04]  /*03e0*/  FFMA R9, R4, R9, -0.33332940936088562012 ;  /* 0xbeaaaa2704097423 */ /* 0x000fc80000000009 */
[----:B------:R-:W-:-:S04]  /*03f0*/  FMUL R4, R4, R9 ;  /* 0x0000000904047220 */ /* 0x000fc80000400000 */
[----:B------:R-:W-:-:S04]  /*0400*/  FFMA R3, R3, R4, R3 ;  /* 0x0000000403037223 */ /* 0x000fc80000000003 */
[----:B------:R-:W-:Y:S01]  /*0410*/  @P0 FFMA R3, R8, 1.6832555532455444336, -R3 ;  /* 0x3fd774eb08030823 */ /* 0x000fe20000000803 */
[----:B------:R-:W-:Y:S01]  /*0420*/  FSETP.NAN.AND P0, PT, |R0|, |R0|, PT ;  /* 0x400000000000720b */ /* 0x000fe20003f08200 */
[----:B------:R-:W-:-:S03]  /*0430*/  IMAD.U32 R8, RZ, RZ, UR4 ;  /* 0x00000004ff087e24 */ /* 0x000fc6000f8e00ff */
[----:B------:R-:W-:-:S04]  /*0440*/  LOP3.LUT R0, R3, 0x80000000, R0, 0xb8, !PT ;  /* 0x8000000003007812 */ /* 0x000fc800078eb800 */
[----:B------:R-:W-:-:S05]  /*0450*/  FSEL R0, R0, R3, !P0 ;  /* 0x0000000300007208 */ /* 0x000fca0004000000 */
[----:B------:R-:W-:-:S04]  /*0460*/  FADD R3, R0, 1.7727000083658533693e-35 ;  /* 0x05bc817c00037421 */ /* 0x000fc80000000000 */
[----:B------:R-:W0:Y:S08]  /*0470*/  MUFU.RCP R0, R3 ;  /* 0x0000000300007308 */ /* 0x000e300000001000 */
[----:B------:R-:W1:Y:S01]  /*0480*/  FCHK P0, R8, R3 ;  /* 0x0000000308007302 */ /* 0x000e620000000000 */
[----:B0-----:R-:W-:-:S04]  /*0490*/  FFMA R9, -R3, R0, 1 ;  /* 0x3f80000003097423 */ /* 0x001fc80000000100 */
[----:B------:R-:W-:-:S04]  /*04a0*/  FFMA R0, R0, R9, R0 ;  /* 0x0000000900007223 */ /* 0x000fc80000000000 */
[----:B------:R-:W-:-:S04]  /*04b0*/  FFMA R4, R0, 1.246100023166718529e-08, RZ ;  /* 0x3256140f00047823 */ /* 0x000fc800000000ff */
[----:B------:R-:W-:-:S04]  /*04c0*/  FFMA R9, -R3, R4, 1.246100023166718529e-08 ;  /* 0x3256140f03097423 */ /* 0x000fc80000000104 */
[----:B------:R-:W-:Y:S01]  /*04d0*/  FFMA R4, R0, R9, R4 ;  /* 0x0000000900047223 */ /* 0x000fe20000000004 */
[----:B-1----:R-:W-:Y:S06]  /*04e0*/  @!P0 BRA `(.L_x_3) ;  /* 0x0000000000108947 */ /* 0x002fec0003800000 */
[----:B------:R-:W-:Y:S01]  /*04f0*/  IMAD.MOV.U32 R0, RZ, RZ, 0x3256140f ;  /* 0x3256140fff007424 */ /* 0x000fe200078e00ff */
[----:B------:R-:W-:-:S07]  /*0500*/  MOV R4, 0x520 ;  /* 0x0000052000047802 */ /* 0x000fce0000000f00 */
[----:B------:R-:W-:Y:S05]  /*0510*/  CALL.REL.NOINC `($__internal_0_$__cuda_sm3x_div_rn_noftz_f32_slowpath) ;  /* 0x0000000000647944 */ /* 0x000fea0003c00000 */
[----:B------:R-:W-:-:S07]  /*0520*/  MOV R4, R0 ;  /* 0x0000000000047202 */ /* 0x000fce0000000f00 */
.L_x_3:
[----:B------:R-:W0:Y:S08]  /*0530*/  MUFU.RCP R3, R4 ;  /* 0x0000000400037308 */ /* 0x000e300000001000 */
[----:B------:R-:W1:Y:S01]  /*0540*/  FCHK P0, R5, R4 ;  /* 0x0000000405007302 */ /* 0x000e620000000000 */
[----:B0-----:R-:W-:-:S04]  /*0550*/  FFMA R0, R3, -R4, 1 ;  /* 0x3f80000003007423 */ /* 0x001fc80000000804 */
[----:B------:R-:W-:-:S04]  /*0560*/  FFMA R0, R3, R0, R3 ;  /* 0x0000000003007223 */ /* 0x000fc80000000003 */
[----:B------:R-:W-:-:S04]  /*0570*/  FFMA R8, R0, R5, RZ ;  /* 0x0000000500087223 */ /* 0x000fc800000000ff */
[----:B------:R-:W-:-:S04]  /*0580*/  FFMA R3, R8, -R4, R5 ;  /* 0x8000000408037223 */ /* 0x000fc80000000005 */
[----:B------:R-:W-:Y:S01]  /*0590*/  FFMA R3, R0, R3, R8 ;  /* 0x0000000300037223 */ /* 0x000fe20000000008 */
[----:B-1----:R-:W-:Y:S06]  /*05a0*/  @!P0 BRA `(.L_x_4) ;  /* 0x0000000000148947 */ /* 0x002fec0003800000 */
[----:B------:R-:W-:Y:S01]  /*05b0*/  MOV R3, R4 ;  /* 0x0000000400037202 */ /* 0x000fe20000000f00 */
[----:B------:R-:W-:Y:S01]  /*05c0*/  IMAD.MOV.U32 R0, RZ, RZ, R5 ;  /* 0x000000ffff007224 */ /* 0x000fe200078e0005 */
[----:B------:R-:W-:-:S07]  /*05d0*/  MOV R4, 0x5f0 ;  /* 0x000005f000047802 */ /* 0x000fce0000000f00 */
[----:B------:R-:W-:Y:S05]  /*05e0*/  CALL.REL.NOINC `($__internal_0_$__cuda_sm3x_div_rn_noftz_f32_slowpath) ;  /* 0x0000000000307944 */ /* 0x000fea0003c00000 */
[----:B------:R-:W-:-:S07]  /*05f0*/  IMAD.MOV.U32 R3, RZ, RZ, R0 ;  /* 0x000000ffff037224 */ /* 0x000fce00078e0000 */
.L_x_4:
[----:B------:R-:W-:-:S07]  /*0600*/  FADD R0, R2, R3 ;  /* 0x0000000302007221 */ /* 0x000fce0000000000 */
.L_x_0:
[----:B------:R-:W0:Y:S01]  /*0610*/  F2F.F64.F32 R2, R0 ;  /* 0x0000000000027310 */ /* 0x000e220000201800 */
[----:B------:R-:W-:Y:S01]  /*0620*/  MOV R8, 0x0 ;  /* 0x0000000000087802 */ /* 0x000fe20000000f00 */
[----:B------:R-:W1:Y:S05]  /*0630*/  LDCU.64 UR4, c[0x4][0x8] ;  /* 0x01000100ff0477ac */ /* 0x000e6a0008000a00 */
[----:B------:R-:W2:Y:S01]  /*0640*/  LDC.64 R8, c[0x4][R8] ;  /* 0x0100000008087b82 */ /* 0x000ea20000000a00 */
[----:B0-----:R0:W-:Y:S01]  /*0650*/  STL.64 [R1], R2 ;  /* 0x0000000201007387 */ /* 0x0011e20000100a00 */
[----:B-1----:R-:W-:Y:S01]  /*0660*/  MOV R4, UR4 ;  /* 0x0000000400047c02 */ /* 0x002fe20008000f00 */
[----:B------:R-:W-:-:S07]  /*0670*/  IMAD.U32 R5, RZ, RZ, UR5 ;  /* 0x00000005ff057e24 */ /* 0x000fce000f8e00ff */
[----:B------:R-:W-:-:S07]  /*0680*/  LEPC R20, `(.L_x_5) ;  /* 0x000000001014794e */ /* 0x000fce0000000000 */
[----:B0-2---:R-:W-:Y:S05]  /*0690*/  CALL.ABS.NOINC R8 ;  /* 0x0000000008007343 */ /* 0x005fea0003c00000 */
.L_x_5:
[----:B------:R-:W-:Y:S05]  /*06a0*/  EXIT ;  /* 0x000000000000794d */ /* 0x000fea0003800000 */
        .weak           $__internal_0_$__cuda_sm3x_div_rn_noftz_f32_slowpath
        .type           $__internal_0_$__cuda_sm3x_div_rn_noftz_f32_slowpath,@function
        .size           $__internal_0_$__cuda_sm3x_div_rn_noftz_f32_slowpath,(.L_x_15 - $__internal_0_$__cuda_sm3x_div_rn_noftz_f32_slowpath)
$__internal_0_$__cuda_sm3x_div_rn_noftz_f32_slowpath:
[----:B------:R-:W-:Y:S02]  /*06b0*/  SHF.R.U32.HI R9, RZ, 0x17, R3 ;  /* 0x00000017ff097819 */ /* 0x000fe40000011603 */
[----:B------:R-:W-:Y:S02]  /*06c0*/  SHF.R.U32.HI R8, RZ, 0x17, R0 ;  /* 0x00000017ff087819 */ /* 0x000fe40000011600 */
[----:B------:R-:W-:Y:S02]  /*06d0*/  LOP3.LUT R14, R9, 0xff, RZ, 0xc0, !PT ;  /* 0x000000ff090e7812 */ /* 0x000fe400078ec0ff */
[----:B------:R-:W-:Y:S02]  /*06e0*/  LOP3.LUT R12, R8, 0xff, RZ, 0xc0, !PT ;  /* 0x000000ff080c7812 */ /* 0x000fe400078ec0ff */
[----:B------:R-:W-:-:S03]  /*06f0*/  IADD3 R10, PT, PT, R14, -0x1, RZ ;  /* 0xffffffff0e0a7810 */ /* 0x000fc60007ffe0ff */
[----:B------:R-:W-:Y:S01]  /*0700*/  VIADD R9, R12, 0xffffffff ;  /* 0xffffffff0c097836 */ /* 0x000fe20000000000 */
[----:B------:R-:W-:-:S04]  /*0710*/  ISETP.GT.U32.AND P0, PT, R10, 0xfd, PT ;  /* 0x000000fd0a00780c */ /* 0x000fc80003f04070 */
[----:B------:R-:W-:-:S13]  /*0720*/  ISETP.GT.U32.OR P0, PT, R9, 0xfd, P0 ;  /* 0x000000fd0900780c */ /* 0x000fda0000704470 */
[----:B------:R-:W-:Y:S01]  /*0730*/  @!P0 MOV R8, RZ ;  /* 0x000000ff00088202 */ /* 0x000fe20000000f00 */
[----:B------:R-:W-:Y:S06]  /*0740*/  @!P0 BRA `(.L_x_6) ;  /* 0x00000000005c8947 */ /* 0x000fec0003800000 */
[----:B------:R-:W-:Y:S02]  /*0750*/  FSETP.GTU.FTZ.AND P0, PT, |R0|, +INF , PT ;  /* 0x7f8000000000780b */ /* 0x000fe40003f1c200 */
[----:B------:R-:W-:-:S04]  /*0760*/  FSETP.GTU.FTZ.AND P1, PT, |R3|, +INF , PT ;  /* 0x7f8000000300780b */ /* 0x000fc80003f3c200 */
[----:B------:R-:W-:-:S13]  /*0770*/  PLOP3.LUT P0, PT, P0, P1, PT, 0xf8, 0x8f ;  /* 0x00000000008f781c */ /* 0x000fda0000703f70 */
[----:B------:R-:W-:Y:S05]  /*0780*/  @P0 BRA `(.L_x_7) ;  /* 0x0000000400440947 */ /* 0x000fea0003800000 */
[----:B------:R-:W-:-:S13]  /*0790*/  LOP3.LUT P0, RZ, R3, 0x7fffffff, R0, 0xc8, !PT ;  /* 0x7fffffff03ff7812 */ /* 0x000fda000780c800 */
[----:B------:R-:W-:Y:S05]  /*07a0*/  @!P0 BRA `(.L_x_8) ;  /* 0x0000000400348947 */ /* 0x000fea0003800000 */
[C---:B------:R-:W-:Y:S02]  /*07b0*/  FSETP.NEU.FTZ.AND P2, PT, |R0|.reuse, +INF , PT ;  /* 0x7f8000000000780b */ /* 0x040fe40003f5d200 */
[----:B------:R-:W-:Y:S02]  /*07c0*/  FSETP.NEU.FTZ.AND P1, PT, |R3|, +INF , PT ;  /* 0x7f8000000300780b */ /* 0x000fe40003f3d200 */
[----:B------:R-:W-:-:S11]  /*07d0*/  FSETP.NEU.FTZ.AND P0, PT, |R0|, +INF , PT ;  /* 0x7f8000000000780b */ /* 0x000fd60003f1d200 */
[----:B------:R-:W-:Y:S05]  /*07e0*/  @!P1 BRA !P2, `(.L_x_8) ;  /* 0x0000000400249947 */ /* 0x000fea0005000000 */
[----:B------:R-:W-:-:S04]  /*07f0*/  LOP3.LUT P2, RZ, R0, 0x7fffffff, RZ, 0xc0, !PT ;  /* 0x7fffffff00ff7812 */ /* 0x000fc8000784c0ff */
[----:B------:R-:W-:-:S13]  /*0800*/  PLOP3.LUT P1, PT, P1, P2, PT, 0x2f, 0xf2 ;  /* 0x0000000000f2781c */ /* 0x000fda0000f24577 */
[----:B------:R-:W-:Y:S05]  /*0810*/  @P1 BRA `(.L_x_9) ;  /* 0x0000000400101947 */ /* 0x000fea0003800000 */
[----:B------:R-:W-:-:S04]  /*0820*/  LOP3.LUT P1, RZ, R3, 0x7fffffff, RZ, 0xc0, !PT ;  /* 0x7fffffff03ff7812 */ /* 0x000fc8000782c0ff */
[----:B------:R-:W-:-:S13]  /*0830*/  PLOP3.LUT P0, PT, P0, P1, PT, 0x2f, 0xf2 ;  /* 0x0000000000f2781c */ /* 0x000fda0000702577 */
[----:B------:R-:W-:Y:S05]  /*0840*/  @P0 BRA `(.L_x_10) ;  /* 0x0000000000f80947 */ /* 0x000fea0003800000 */
[----:B------:R-:W-:Y:S02]  /*0850*/  ISETP.GE.AND P0, PT, R9, RZ, PT ;  /* 0x000000ff0900720c */ /* 0x000fe40003f06270 */
[----:B------:R-:W-:-:S11]  /*0860*/  ISETP.GE.AND P1, PT, R10, RZ, PT ;  /* 0x000000ff0a00720c */ /* 0x000fd60003f26270 */
[----:B------:R-:W-:Y:S01]  /*0870*/  @P0 IMAD.MOV.U32 R8, RZ, RZ, RZ ;  /* 0x000000ffff080224 */ /* 0x000fe200078e00ff */
[----:B------:R-:W-:Y:S01]  /*0880*/  @!P0 MOV R8, 0xffffffc0 ;  /* 0xffffffc000088802 */ /* 0x000fe20000000f00 */
[----:B------:R-:W-:Y:S01]  /*0890*/  @!P0 FFMA R0, R0, 1.84467440737095516160e+19, RZ ;  /* 0x5f80000000008823 */ /* 0x000fe200000000ff */
[----:B------:R-:W-:-:S03]  /*08a0*/  @!P1 FFMA R3, R3, 1.84467440737095516160e+19, RZ ;  /* 0x5f80000003039823 */ /* 0x000fc600000000ff */
[----:B------:R-:W-:-:S07]  /*08b0*/  @!P1 VIADD R8, R8, 0x40 ;  /* 0x0000004008089836 */ /* 0x000fce0000000000 */
.L_x_6:
[----:B------:R-:W-:-:S04]  /*08c0*/  LEA R10, R14, 0xc0800000, 0x17 ;  /* 0xc08000000e0a7811 */ /* 0x000fc800078eb8ff */
[----:B------:R-:W-:Y:S01]  /*08d0*/  IADD3 R10, PT, PT, -R10, R3, RZ ;  /* 0x000000030a0a7210 */ /* 0x000fe20007ffe1ff */
[----:B------:R-:W-:-:S03]  /*08e0*/  VIADD R3, R12, 0xffffff81 ;  /* 0xffffff810c037836 */ /* 0x000fc60000000000 */
[----:B------:R-:W0:Y:S01]  /*08f0*/  MUFU.RCP R9, R10 ;  /* 0x0000000a00097308 */ /* 0x000e220000001000 */
[----:B------:R-:W-:Y:S01]  /*0900*/  FADD.FTZ R11, -R10, -RZ ;  /* 0x800000ff0a0b7221 */ /* 0x000fe20000010100 */
[----:B------:R-:W-:-:S03]  /*0910*/  IMAD R0, R3, -0x800000, R0 ;  /* 0xff80000003007824 */ /* 0x000fc600078e0200 */
[----:B0-----:R-:W-:-:S04]  /*0920*/  FFMA R12, R9, R11, 1 ;  /* 0x3f800000090c7423 */ /* 0x001fc8000000000b */
[----:B------:R-:W-:-:S04]  /*0930*/  FFMA R16, R9, R12, R9 ;  /* 0x0000000c09107223 */ /* 0x000fc80000000009 */
[----:B------:R-:W-:-:S04]  /*0940*/  FFMA R9, R0, R16, RZ ;  /* 0x0000001000097223 */ /* 0x000fc800000000ff */
[----:B------:R-:W-:-:S04]  /*0950*/  FFMA R12, R11, R9, R0 ;  /* 0x000000090b0c7223 */ /* 0x000fc80000000000 */
[----:B------:R-:W-:Y:S01]  /*0960*/  FFMA R13, R16, R12, R9 ;  /* 0x0000000c100d7223 */ /* 0x000fe20000000009 */
[----:B------:R-:W-:-:S03]  /*0970*/  IADD3 R9, PT, PT, R3, 0x7f, -R14 ;  /* 0x0000007f03097810 */ /* 0x000fc60007ffe80e */
[----:B------:R-:W-:Y:S01]  /*0980*/  FFMA R12, R11, R13, R0 ;  /* 0x0000000d0b0c7223 */ /* 0x000fe20000000000 */
[----:B------:R-:W-:-:S03]  /*0990*/  IADD3 R9, PT, PT, R9, R8, RZ ;  /* 0x0000000809097210 */ /* 0x000fc60007ffe0ff */
[----:B------:R-:W-:-:S05]  /*09a0*/  FFMA R0, R16, R12, R13 ;  /* 0x0000000c10007223 */ /* 0x000fca000000000d */
[----:B------:R-:W-:-:S04]  /*09b0*/  SHF.R.U32.HI R3, RZ, 0x17, R0 ;  /* 0x00000017ff037819 */ /* 0x000fc80000011600 */
[----:B------:R-:W-:-:S05]  /*09c0*/  LOP3.LUT R3, R3, 0xff, RZ, 0xc0, !PT ;  /* 0x000000ff03037812 */ /* 0x000fca00078ec0ff */
[----:B------:R-:W-:-:S05]  /*09d0*/  IMAD.IADD R11, R3, 0x1, R9 ;  /* 0x00000001030b7824 */ /* 0x000fca00078e0209 */
[----:B------:R-:W-:-:S04]  /*09e0*/  IADD3 R3, PT, PT, R11, -0x1, RZ ;  /* 0xffffffff0b037810 */ /* 0x000fc80007ffe0ff */
[----:B------:R-:W-:-:S13]  /*09f0*/  ISETP.GE.U32.AND P0, PT, R3, 0xfe, PT ;  /* 0x000000fe0300780c */ /* 0x000fda0003f06070 */
[----:B------:R-:W-:Y:S05]  /*0a00*/  @!P0 BRA `(.L_x_11) ;  /* 0x0000000000808947 */ /* 0x000fea0003800000 */
[----:B------:R-:W-:-:S13]  /*0a10*/  ISETP.GT.AND P0, PT, R11, 0xfe, PT ;  /* 0x000000fe0b00780c */ /* 0x000fda0003f04270 */
[----:B------:R-:W-:Y:S05]  /*0a20*/  @P0 BRA `(.L_x_12) ;  /* 0x00000000006c0947 */ /* 0x000fea0003800000 */
[----:B------:R-:W-:-:S13]  /*0a30*/  ISETP.GE.AND P0, PT, R11, 0x1, PT ;  /* 0x000000010b00780c */ /* 0x000fda0003f06270 */
[----:B------:R-:W-:Y:S05]  /*0a40*/  @P0 BRA `(.L_x_13) ;  /* 0x0000000000980947 */ /* 0x000fea0003800000 */
[----:B------:R-:W-:Y:S02]  /*0a50*/  ISETP.GE.AND P0, PT, R11, -0x18, PT ;  /* 0xffffffe80b00780c */ /* 0x000fe40003f06270 */
[----:B------:R-:W-:-:S11]  /*0a60*/  LOP3.LUT R0, R0, 0x80000000, RZ, 0xc0, !PT ;  /* 0x8000000000007812 */ /* 0x000fd600078ec0ff */
[----:B------:R-:W-:Y:S05]  /*0a70*/  @!P0 BRA `(.L_x_13) ;  /* 0x00000000008c8947 */ /* 0x000fea0003800000 */
[CCC-:B------:R-:W-:Y:S01]  /*0a80*/  FFMA.RZ R3, R16.reuse, R12.reuse, R13.reuse ;  /* 0x0000000c10037223 */ /* 0x1c0fe2000000c00d */
[C---:B------:R-:W-:Y:S02]  /*0a90*/  VIADD R10, R11.reuse, 0x20 ;  /* 0x000000200b0a7836 */ /* 0x040fe40000000000 */
[CCC-:B------:R-:W-:Y:S01]  /*0aa0*/  FFMA.RM R8, R16.reuse, R12.reuse, R13.reuse ;  /* 0x0000000c10087223 */ /* 0x1c0fe2000000400d */
[----:B------:R-:W-:Y:S02]  /*0ab0*/  ISETP.NE.AND P2, PT, R11, RZ, PT ;  /* 0x000000ff0b00720c */ /* 0x000fe40003f45270 */
[----:B------:R-:W-:Y:S01]  /*0ac0*/  LOP3.LUT R9, R3, 0x7fffff, RZ, 0xc0, !PT ;  /* 0x007fffff03097812 */ /* 0x000fe200078ec0ff */
[----:B------:R-:W-:Y:S01]  /*0ad0*/  FFMA.RP R3, R16, R12, R13 ;  /* 0x0000000c10037223 */ /* 0x000fe2000000800d */
[----:B------:R-:W-:Y:S02]  /*0ae0*/  ISETP.NE.AND P1, PT, R11, RZ, PT ;  /* 0x000000ff0b00720c */ /* 0x000fe40003f25270 */
[----:B------:R-:W-:-:S02]  /*0af0*/  LOP3.LUT R9, R9, 0x800000, RZ, 0xfc, !PT ;  /* 0x0080000009097812 */ /* 0x000fc400078efcff */
[----:B------:R-:W-:Y:S02]  /*0b00*/  IADD3 R11, PT, PT, -R11, RZ, RZ ;  /* 0x000000ff0b0b7210 */ /* 0x000fe40007ffe1ff */
[----:B------:R-:W-:Y:S02]  /*0b10*/  SHF.L.U32 R10, R9, R10, RZ ;  /* 0x0000000a090a7219 */ /* 0x000fe400000006ff */
[----:B------:R-:W-:Y:S02]  /*0b20*/  FSETP.NEU.FTZ.AND P0, PT, R3, R8, PT ;  /* 0x000000080300720b */ /* 0x000fe40003f1d000 */
[----:B------:R-:W-:Y:S02]  /*0b30*/  SEL R8, R11, RZ, P2 ;  /* 0x000000ff0b087207 */ /* 0x000fe40001000000 */
[----:B------:R-:W-:Y:S02]  /*0b40*/  ISETP.NE.AND P1, PT, R10, RZ, P1 ;  /* 0x000000ff0a00720c */ /* 0x000fe40000f25270 */
[----:B------:R-:W-:-:S02]  /*0b50*/  SHF.R.U32.HI R8, RZ, R8, R9 ;  /* 0x00000008ff087219 */ /* 0x000fc40000011609 */
[----:B------:R-:W-:Y:S02]  /*0b60*/  PLOP3.LUT P0, PT, P0, P1, PT, 0xf8, 0x8f ;  /* 0x00000000008f781c */ /* 0x000fe40000703f70 */
[----:B------:R-:W-:Y:S02]  /*0b70*/  SHF.R.U32.HI R10, RZ, 0x1, R8 ;  /* 0x00000001ff0a7819 */ /* 0x000fe40000011608 */
[----:B------:R-:W-:-:S04]  /*0b80*/  SEL R3, RZ, 0x1, !P0 ;  /* 0x00000001ff037807 */ /* 0x000fc80004000000 */
[----:B------:R-:W-:-:S04]  /*0b90*/  LOP3.LUT R3, R3, 0x1, R10, 0xf8, !PT ;  /* 0x0000000103037812 */ /* 0x000fc800078ef80a */
[----:B------:R-:W-:-:S05]  /*0ba0*/  LOP3.LUT R3, R3, R8, RZ, 0xc0, !PT ;  /* 0x0000000803037212 */ /* 0x000fca00078ec0ff */
[----:B------:R-:W-:-:S05]  /*0bb0*/  IMAD.IADD R3, R10, 0x1, R3 ;  /* 0x000000010a037824 */ /* 0x000fca00078e0203 */
[----:B------:R-:W-:Y:S01]  /*0bc0*/  LOP3.LUT R0, R3, R0, RZ, 0xfc, !PT ;  /* 0x0000000003007212 */ /* 0x000fe200078efcff */
[----:B------:R-:W-:Y:S06]  /*0bd0*/  BRA `(.L_x_13) ;  /* 0x0000000000347947 */ /* 0x000fec0003800000 */
.L_x_12:
[----:B------:R-:W-:-:S04]  /*0be0*/  LOP3.LUT R0, R0, 0x80000000, RZ, 0xc0, !PT ;  /* 0x8000000000007812 */ /* 0x000fc800078ec0ff */
[----:B------:R-:W-:Y:S01]  /*0bf0*/  LOP3.LUT R0, R0, 0x7f800000, RZ, 0xfc, !PT ;  /* 0x7f80000000007812 */ /* 0x000fe200078efcff */
[----:B------:R-:W-:Y:S06]  /*0c00*/  BRA `(.L_x_13) ;  /* 0x0000000000287947 */ /* 0x000fec0003800000 */
.L_x_11:
[----:B------:R-:W-:Y:S01]  /*0c10*/  LEA R0, R9, R0, 0x17 ;  /* 0x0000000009007211 */ /* 0x000fe200078eb8ff */
[----:B------:R-:W-:Y:S06]  /*0c20*/  BRA `(.L_x_13) ;  /* 0x0000000000207947 */ /* 0x000fec0003800000 */
.L_x_10:
[----:B------:R-:W-:-:S04]  /*0c30*/  LOP3.LUT R0, R3, 0x80000000, R0, 0x48, !PT ;  /* 0x8000000003007812 */ /* 0x000fc800078e4800 */
[----:B------:R-:W-:Y:S01]  /*0c40*/  LOP3.LUT R0, R0, 0x7f800000, RZ, 0xfc, !PT ;  /* 0x7f80000000007812 */ /* 0x000fe200078efcff */
[----:B------:R-:W-:Y:S06]  /*0c50*/  BRA `(.L_x_13) ;  /* 0x0000000000147947 */ /* 0x000fec0003800000 */
.L_x_9:
[----:B------:R-:W-:Y:S01]  /*0c60*/  LOP3.LUT R0, R3, 0x80000000, R0, 0x48, !PT ;  /* 0x8000000003007812 */ /* 0x000fe200078e4800 */
[----:B------:R-:W-:Y:S06]  /*0c70*/  BRA `(.L_x_13) ;  /* 0x00000000000c7947 */ /* 0x000fec0003800000 */
.L_x_8:
[----:B------:R-:W0:Y:S01]  /*0c80*/  MUFU.RSQ R0, -QNAN ;  /* 0xffc0000000007908 */ /* 0x000e220000001400 */
[----:B------:R-:W-:Y:S05]  /*0c90*/  BRA `(.L_x_13) ;  /* 0x0000000000047947 */ /* 0x000fea0003800000 */
.L_x_7:
[----:B------:R-:W-:-:S07]  /*0ca0*/  FADD.FTZ R0, R0, R3 ;  /* 0x0000000300007221 */ /* 0x000fce0000010000 */
.L_x_13:
[----:B------:R-:W-:Y:S02]  /*0cb0*/  HFMA2 R9, -RZ, RZ, 0, 0 ;  /* 0x00000000ff097431 */ /* 0x000fe400000001ff */
[----:B------:R-:W-:-:S04]  /*0cc0*/  IMAD.MOV.U32 R8, RZ, RZ, R4 ;  /* 0x000000ffff087224 */ /* 0x000fc800078e0004 */
[----:B0-----:R-:W-:Y:S05]  /*0cd0*/  RET.REL.NODEC R8 `(_Z7computefiffffffffff) ;  /* 0xfffffff008c87950 */ /* 0x001fea0003c3ffff */
.L_x_14:
[----:B------:R-:W-:-:S00]  /*0ce0*/  BRA `(.L_x_14) ;  /* 0xfffffffc00fc7947 */ /* 0x000fc0000383ffff */
[----:B------:R-:W-:-:S00]  /*0cf0*/  NOP ;  /* 0x0000000000007918 */ /* 0x000fc00000000000 */
        /* <DEDUP_REMOVED lines=8> */
.L_x_15:


//--------------------- .nv.global.init           --------------------------
	.section	.nv.global.init,"aw",@progbits
.nv.global.init:
	.type		$str,@object
	.size		$str,(.L_0 - $str)
$str:
        /*0000*/ 	.byte	0x25, 0x2e, 0x31, 0x37, 0x67, 0x0a, 0x00
.L_0:


//--------------------- .nv.shared.reserved.0     --------------------------
	.section	.nv.shared.reserved.0,"aw",@nobits
	.weak		__nv_reservedSMEM_offset_0_alias
	.size		__nv_reservedSMEM_offset_0_alias, 0, 64
	.other		__nv_reservedSMEM_offset_0_alias,@"STO_CUDA_RESERVED_SHARED STV_DEFAULT"
__nv_reservedSMEM_offset_0_alias:
	.zero		0
	.zero		64


//--------------------- .nv.constant0._Z7computefiffffffffff --------------------------
	.section	.nv.constant0._Z7computefiffffffffff,"a",@progbits
	.sectionflags	@""
	.align	4
.nv.constant0._Z7computefiffffffffff:
	.zero		944


//--------------------- SYMBOLS --------------------------

	.type		.nv.reservedSmem.offset0,@object
	.size		.nv.reservedSmem.offset0,0x4
	.type		vprintf,@function
